	.headerflags	@"EF_CUDA_TEXMODE_UNIFIED EF_CUDA_64BIT_ADDRESS EF_CUDA_ACCELERATORS EF_CUDA_SM90 EF_CUDA_VIRTUAL_SM(EF_CUDA_SM80)"
	.elftype	@"ET_EXEC"


//--------------------- .nv.info                  --------------------------
	.section	.nv.info,"",@"SHT_CUDA_INFO"
	.align	4


	//----- nvinfo : EIATTR_REGCOUNT
	.align		4
        /*0000*/ 	.byte	0x04, 0x2f
        /*0002*/ 	.short	(.L_1 - .L_0)
	.align		4
.L_0:
        /*0004*/ 	.word	index@(vector_add)
        /*0008*/ 	.word	0x0000000c


	//----- nvinfo : EIATTR_FRAME_SIZE
	.align		4
.L_1:
        /*000c*/ 	.byte	0x04, 0x11
        /*000e*/ 	.short	(.L_3 - .L_2)
	.align		4
.L_2:
        /*0010*/ 	.word	index@(vector_add)
        /*0014*/ 	.word	0x00000000


	//----- nvinfo : EIATTR_MIN_STACK_SIZE
	.align		4
.L_3:
        /*0018*/ 	.byte	0x04, 0x12
        /*001a*/ 	.short	(.L_5 - .L_4)
	.align		4
.L_4:
        /*001c*/ 	.word	index@(vector_add)
        /*0020*/ 	.word	0x00000000
.L_5:


//--------------------- .nv.info.vector_add       --------------------------
	.section	.nv.info.vector_add,"",@"SHT_CUDA_INFO"
	.sectionflags	@""
	.align	4


	//----- nvinfo : EIATTR_CUDA_API_VERSION
	.align		4
        /*0000*/ 	.byte	0x04, 0x37
        /*0002*/ 	.short	(.L_7 - .L_6)
.L_6:
        /*0004*/ 	.word	0x00000080


	//----- nvinfo : EIATTR_KPARAM_INFO
	.align		4
.L_7:
        /*0008*/ 	.byte	0x04, 0x17
        /*000a*/ 	.short	(.L_9 - .L_8)
.L_8:
        /*000c*/ 	.word	0x00000000
        /*0010*/ 	.short	0x0003
        /*0012*/ 	.short	0x0018
        /*0014*/ 	.byte	0x00, 0xf0, 0x11, 0x00


	//----- nvinfo : EIATTR_KPARAM_INFO
	.align		4
.L_9:
        /*0018*/ 	.byte	0x04, 0x17
        /*001a*/ 	.short	(.L_11 - .L_10)
.L_10:
        /*001c*/ 	.word	0x00000000
        /*0020*/ 	.short	0x0002
        /*0022*/ 	.short	0x0010
        /*0024*/ 	.byte	0x00, 0xf0, 0x21, 0x00


	//----- nvinfo : EIATTR_KPARAM_INFO
	.align		4
.L_11:
        /*0028*/ 	.byte	0x04, 0x17
        /*002a*/ 	.short	(.L_13 - .L_12)
.L_12:
        /*002c*/ 	.word	0x00000000
        /*0030*/ 	.short	0x0001
        /*0032*/ 	.short	0x0008
        /*0034*/ 	.byte	0x00, 0xf0, 0x21, 0x00


	//----- nvinfo : EIATTR_KPARAM_INFO
	.align		4
.L_13:
        /*0038*/ 	.byte	0x04, 0x17
        /*003a*/ 	.short	(.L_15 - .L_14)
.L_14:
        /*003c*/ 	.word	0x00000000
        /*0040*/ 	.short	0x0000
        /*0042*/ 	.short	0x0000
        /*0044*/ 	.byte	0x00, 0xf0, 0x21, 0x00


	//----- nvinfo : EIATTR_SPARSE_MMA_MASK
	.align		4
.L_15:
        /*0048*/ 	.byte	0x03, 0x50
        /*004a*/ 	.short	0x0000


	//----- nvinfo : EIATTR_MAXREG_COUNT
	.align		4
        /*004c*/ 	.byte	0x03, 0x1b
        /*004e*/ 	.short	0x00ff


	//----- nvinfo : EIATTR_EXIT_INSTR_OFFSETS
	.align		4
        /*0050*/ 	.byte	0x04, 0x1c
        /*0052*/ 	.short	(.L_17 - .L_16)


	//   ....[0]....
.L_16:
        /*0054*/ 	.word	0x00000070


	//   ....[1]....
        /*0058*/ 	.word	0x00000130


	//----- nvinfo : EIATTR_CBANK_PARAM_SIZE
	.align		4
.L_17:
        /*005c*/ 	.byte	0x03, 0x19
        /*005e*/ 	.short	0x001c


	//----- nvinfo : EIATTR_PARAM_CBANK
	.align		4
        /*0060*/ 	.byte	0x04, 0x0a
        /*0062*/ 	.short	(.L_19 - .L_18)
	.align		4
.L_18:
        /*0064*/ 	.word	index@(.nv.constant0.vector_add)
        /*0068*/ 	.short	0x0210
        /*006a*/ 	.short	0x001c


	//----- nvinfo : EIATTR_SW_WAR
	.align		4
.L_19:
        /*006c*/ 	.byte	0x04, 0x36
        /*006e*/ 	.short	(.L_21 - .L_20)
.L_20:
        /*0070*/ 	.word	0x00000008
.L_21:


//--------------------- .nv.callgraph             --------------------------
	.section	.nv.callgraph,"",@"SHT_CUDA_CALLGRAPH"
	.align	4
	.sectionentsize	8
	.align		4
        /*0000*/ 	.word	0x00000000
	.align		4
        /*0004*/ 	.word	0xffffffff
	.align		4
        /*0008*/ 	.word	0x00000000
	.align		4
        /*000c*/ 	.word	0xfffffffe
	.align		4
        /*0010*/ 	.word	0x00000000
	.align		4
        /*0014*/ 	.word	0xfffffffd
	.align		4
        /*0018*/ 	.word	0x00000000
	.align		4
        /*001c*/ 	.word	0xfffffffc


//--------------------- .text.vector_add          --------------------------
	.section	.text.vector_add,"ax",@progbits
	.align	128
        .global         vector_add
        .type           vector_add,@function
        .size           vector_add,(.L_x_1 - vector_add)
        .other          vector_add,@"STO_CUDA_ENTRY STV_DEFAULT"
vector_add:
.text.vector_add:
[----:B------:R-:W0:Y:S01]  /*0000*/  LDC R1, c[0x0][0x28] ;  /* 0x00000a00ff017b82 */ /* 0x000e220000000800 */
[----:B------:R-:W1:Y:S07]  /*0010*/  S2R R0, SR_TID.X ;  /* 0x0000000000007919 */ /* 0x000e6e0000002100 */
[----:B------:R-:W1:Y:S08]  /*0020*/  S2UR UR4, SR_CTAID.X ;  /* 0x00000000000479c3 */ /* 0x000e700000002500 */
[----:B------:R-:W1:Y:S02]  /*0030*/  LDC R9, c[0x0][RZ] ;  /* 0x00000000ff097b82 */ /* 0x000e640000000800 */
[----:B-1----:R-:W-:Y:S01]  /*0040*/  IMAD R9, R9, UR4, R0 ;  /* 0x0000000409097c24 */ /* 0x002fe2000f8e0200 */
[----:B------:R-:W-:-:S04]  /*0050*/  ULDC UR4, c[0x0][0x228] ;  /* 0x00008a0000047ab9 */ /* 0x000fc80000000800 */
[----:B------:R-:W-:-:S13]  /*0060*/  ISETP.GE.U32.AND P0, PT, R9, UR4, PT ;  /* 0x0000000409007c0c */ /* 0x000fda000bf06070 */
[----:B0-----:R-:W-:Y:S05]  /*0070*/  @P0 EXIT ;  /* 0x000000000000094d */ /* 0x001fea0003800000 */
[----:B------:R-:W0:Y:S01]  /*0080*/  LDC.64 R2, c[0x0][0x210] ;  /* 0x00008400ff027b82 */ /* 0x000e220000000a00 */
[----:B------:R-:W-:-:S07]  /*0090*/  ULDC.64 UR4, c[0x0][0x208] ;  /* 0x0000820000047ab9 */ /* 0x000fce0000000a00 */
[----:B------:R-:W1:Y:S08]  /*00a0*/  LDC.64 R4, c[0x0][0x218] ;  /* 0x00008600ff047b82 */ /* 0x000e700000000a00 */
[----:B------:R-:W2:Y:S01]  /*00b0*/  LDC.64 R6, c[0x0][0x220] ;  /* 0x00008800ff067b82 */ /* 0x000ea20000000a00 */
[----:B0-----:R-:W-:-:S06]  /*00c0*/  IMAD.WIDE.U32 R2, R9, 0x4, R2 ;  /* 0x0000000409027825 */ /* 0x001fcc00078e0002 */
[----:B------:R-:W3:Y:S01]  /*00d0*/  LDG.E R3, desc[UR4][R2.64] ;  /* 0x0000000402037981 */ /* 0x000ee2000c1e1900 */
[----:B-1----:R-:W-:-:S06]  /*00e0*/  IMAD.WIDE.U32 R4, R9, 0x4, R4 ;  /* 0x0000000409047825 */ /* 0x002fcc00078e0004 */
[----:B------:R-:W3:Y:S01]  /*00f0*/  LDG.E R4, desc[UR4][R4.64] ;  /* 0x0000000404047981 */ /* 0x000ee2000c1e1900 */
[----:B--2---:R-:W-:-:S04]  /*0100*/  IMAD.WIDE.U32 R6, R9, 0x4, R6 ;  /* 0x0000000409067825 */ /* 0x004fc800078e0006 */
[----:B---3--:R-:W-:-:S05]  /*0110*/  FADD R9, R4, R3 ;  /* 0x0000000304097221 */ /* 0x008fca0000000000 */
[----:B------:R-:W-:Y:S01]  /*0120*/  STG.E desc[UR4][R6.64], R9 ;  /* 0x0000000906007986 */ /* 0x000fe2000c101904 */
[----:B------:R-:W-:Y:S05]  /*0130*/  EXIT ;  /* 0x000000000000794d */ /* 0x000fea0003800000 */
.L_x_0:
[----:B------:R-:W-:-:S00]  /*0140*/  BRA `(.L_x_0) ;  /* 0xfffffffc00fc7947 */ /* 0x000fc0000383ffff */
[----:B------:R-:W-:-:S00]  /*0150*/  NOP ;  /* 0x0000000000007918 */ /* 0x000fc00000000000 */
        /* <DEDUP_REMOVED lines=10> */
.L_x_1:


//--------------------- .nv.shared.reserved.0     --------------------------
	.section	.nv.shared.reserved.0,"aw",@nobits
	.weak		__nv_reservedSMEM_offset_0_alias
	.size		__nv_reservedSMEM_offset_0_alias, 0, 0
	.other		__nv_reservedSMEM_offset_0_alias,@"STO_CUDA_RESERVED_SHARED STV_DEFAULT"
__nv_reservedSMEM_offset_0_alias:
	.zero		0


//--------------------- .nv.constant0.vector_add  --------------------------
	.section	.nv.constant0.vector_add,"a",@progbits
	.sectionflags	@""
	.align	4
.nv.constant0.vector_add:
	.zero		556


//--------------------- SYMBOLS --------------------------

	.type		.nv.reservedSmem.offset0,@object
	.size		.nv.reservedSmem.offset0,0x4
